//
// Generated by NVIDIA NVVM Compiler
//
// Compiler Build ID: CL-36424714
// Cuda compilation tools, release 13.0, V13.0.88
// Based on NVVM 20.0.0
//

.version 9.0
.target sm_100
.address_size 64

	// .globl	_Z10stencil_1DPiS_i
// _ZZ10stencil_1DPiS_iE4temp has been demoted

.visible .entry _Z10stencil_1DPiS_i(
	.param .u64 .ptr .align 1 _Z10stencil_1DPiS_i_param_0,
	.param .u64 .ptr .align 1 _Z10stencil_1DPiS_i_param_1,
	.param .u32 _Z10stencil_1DPiS_i_param_2
)
{
	.reg .pred 	%p<15>;
	.reg .b32 	%r<61>;
	.reg .b64 	%rd<11>;
	// demoted variable
	.shared .align 4 .b8 _ZZ10stencil_1DPiS_iE4temp[152];
	ld.param.u64 	%rd5, [_Z10stencil_1DPiS_i_param_0];
	ld.param.u64 	%rd4, [_Z10stencil_1DPiS_i_param_1];
	ld.param.u32 	%r33, [_Z10stencil_1DPiS_i_param_2];
	cvta.to.global.u64 	%rd1, %rd5;
	mov.u32 	%r1, %tid.x;
	mov.u32 	%r2, %ntid.x;
	mov.u32 	%r34, %ctaid.x;
	mad.lo.s32 	%r51, %r2, %r34, %r1;
	add.s32 	%r4, %r33, %r2;
	setp.ge.u32 	%p1, %r51, %r4;
	@%p1 bra 	$L__BB0_27;
	add.s32 	%r5, %r1, 3;
	shl.b32 	%r35, %r1, 2;
	mov.u32 	%r36, _ZZ10stencil_1DPiS_iE4temp;
	add.s32 	%r6, %r36, %r35;
	add.s32 	%r7, %r1, 1;
	add.s32 	%r8, %r1, 2;
	add.s32 	%r9, %r1, 4;
	add.s32 	%r10, %r1, 5;
	add.s32 	%r11, %r1, 6;
	mov.u32 	%r37, %nctaid.x;
	mul.lo.s32 	%r12, %r37, %r2;
	cvta.to.global.u64 	%rd2, %rd4;
$L__BB0_2:
	setp.ge.s32 	%p2, %r51, %r33;
	mul.wide.s32 	%rd6, %r51, 4;
	add.s64 	%rd3, %rd1, %rd6;
	mov.b32 	%r52, 0;
	@%p2 bra 	$L__BB0_4;
	ld.global.u32 	%r52, [%rd3];
$L__BB0_4:
	setp.gt.u32 	%p3, %r1, 2;
	st.shared.u32 	[%r6+12], %r52;
	@%p3 bra 	$L__BB0_10;
	setp.lt.s32 	%p4, %r51, 3;
	mov.b32 	%r53, 0;
	@%p4 bra 	$L__BB0_7;
	add.s32 	%r40, %r51, -3;
	mul.wide.u32 	%rd7, %r40, 4;
	add.s64 	%rd8, %rd1, %rd7;
	ld.global.u32 	%r53, [%rd8];
$L__BB0_7:
	st.shared.u32 	[%r6], %r53;
	add.s32 	%r41, %r51, 32;
	setp.lt.s32 	%p5, %r41, %r33;
	@%p5 bra 	$L__BB0_9;
	mov.b32 	%r42, 0;
	st.shared.u32 	[%r6+140], %r42;
	bra.uni 	$L__BB0_10;
$L__BB0_9:
	ld.global.u32 	%r43, [%rd3+128];
	st.shared.u32 	[%r6+140], %r43;
$L__BB0_10:
	setp.ge.s32 	%p6, %r1, %r33;
	bar.sync 	0;
	mov.b32 	%r55, 0;
	@%p6 bra 	$L__BB0_12;
	ld.shared.u32 	%r55, [%r6];
$L__BB0_12:
	setp.ge.s32 	%p7, %r7, %r33;
	@%p7 bra 	$L__BB0_14;
	ld.shared.u32 	%r45, [%r6+4];
	add.s32 	%r55, %r45, %r55;
$L__BB0_14:
	setp.ge.s32 	%p8, %r8, %r33;
	@%p8 bra 	$L__BB0_16;
	ld.shared.u32 	%r46, [%r6+8];
	add.s32 	%r55, %r46, %r55;
$L__BB0_16:
	setp.ge.s32 	%p9, %r5, %r33;
	@%p9 bra 	$L__BB0_18;
	ld.shared.u32 	%r47, [%r6+12];
	add.s32 	%r55, %r47, %r55;
$L__BB0_18:
	setp.ge.s32 	%p10, %r9, %r33;
	@%p10 bra 	$L__BB0_20;
	ld.shared.u32 	%r48, [%r6+16];
	add.s32 	%r55, %r48, %r55;
$L__BB0_20:
	setp.ge.s32 	%p11, %r10, %r33;
	@%p11 bra 	$L__BB0_22;
	ld.shared.u32 	%r49, [%r6+20];
	add.s32 	%r55, %r49, %r55;
$L__BB0_22:
	setp.ge.s32 	%p12, %r11, %r33;
	@%p12 bra 	$L__BB0_24;
	ld.shared.u32 	%r50, [%r6+24];
	add.s32 	%r55, %r50, %r55;
$L__BB0_24:
	setp.ge.s32 	%p13, %r51, %r33;
	@%p13 bra 	$L__BB0_26;
	add.s64 	%rd10, %rd2, %rd6;
	st.global.u32 	[%rd10], %r55;
$L__BB0_26:
	add.s32 	%r51, %r51, %r12;
	bar.sync 	0;
	setp.lt.u32 	%p14, %r51, %r4;
	@%p14 bra 	$L__BB0_2;
$L__BB0_27:
	ret;

}


// ===== COMPILED SASS (sm_100) =====

	.target	sm_100

	.elftype	@"ET_EXEC"


//--------------------- .note.nv.tkinfo           --------------------------
	.section	.note.nv.tkinfo,"",@"SHT_NOTE"
	.sectionflags	@"SHF_NOTE_NV_TKINFO"
	.tkinfo
        /*0018*/ 	.word	0x00000002
        /*0030*/ 	.string	""
        /*0030*/ 	.string	"ptxas"
        /*0030*/ 	.string	"Cuda compilation tools, release 13.0, V13.0.88"
        /*0030*/ 	.string	"Build cuda_13.0.r13.0/compiler.36424714_0"
        /*0030*/ 	.string	"-arch sm_100 -m 64 "



//--------------------- .note.nv.cuinfo           --------------------------
	.section	.note.nv.cuinfo,"",@"SHT_NOTE"
	.sectionflags	@"SHF_NOTE_NV_CUINFO"
        /*0018*/ 	.short	0x0002
        /*001a*/ 	.short	0x0064
        /*001c*/ 	.short	0x0082
	.zero		2


//--------------------- .nv.info                  --------------------------
	.section	.nv.info,"",@"SHT_CUDA_INFO"
	.align	4


	//----- nvinfo : EIATTR_REGCOUNT
	.align		4
        /*0000*/ 	.byte	0x04, 0x2f
        /*0002*/ 	.short	(.L_1 - .L_0)
	.align		4
.L_0:
        /*0004*/ 	.word	index@(_Z10stencil_1DPiS_i)
        /*0008*/ 	.word	0x00000017


	//----- nvinfo : EIATTR_FRAME_SIZE
	.align		4
.L_1:
        /*000c*/ 	.byte	0x04, 0x11
        /*000e*/ 	.short	(.L_3 - .L_2)
	.align		4
.L_2:
        /*0010*/ 	.word	index@(_Z10stencil_1DPiS_i)
        /*0014*/ 	.word	0x00000000


	//----- nvinfo : EIATTR_MIN_STACK_SIZE
	.align		4
.L_3:
        /*0018*/ 	.byte	0x04, 0x12
        /*001a*/ 	.short	(.L_5 - .L_4)
	.align		4
.L_4:
        /*001c*/ 	.word	index@(_Z10stencil_1DPiS_i)
        /*0020*/ 	.word	0x00000000
.L_5:


//--------------------- .nv.compat                --------------------------
	.section	.nv.compat,"",@"SHT_CUDA_COMPAT_INFO"
	.align	4
        /*0000*/ 	.byte	0x02, 0x09, 0x00, 0x00, 0x02, 0x02, 0x01, 0x00, 0x02, 0x05, 0x05, 0x00, 0x03, 0x07, 0x01, 0x01
        /*0010*/ 	.byte	0x02, 0x03, 0x00, 0x00, 0x02, 0x06, 0x01, 0x00, 0x04, 0x0b, 0x08, 0x00, 0x09, 0x00, 0x00, 0x00
        /*0020*/ 	.byte	0x00, 0x00, 0x00, 0x00


//--------------------- .nv.info._Z10stencil_1DPiS_i --------------------------
	.section	.nv.info._Z10stencil_1DPiS_i,"",@"SHT_CUDA_INFO"
	.sectionflags	@""
	.align	4


	//----- nvinfo : EIATTR_CUDA_API_VERSION
	.align		4
        /*0000*/ 	.byte	0x04, 0x37
        /*0002*/ 	.short	(.L_7 - .L_6)
.L_6:
        /*0004*/ 	.word	0x00000082


	//----- nvinfo : EIATTR_KPARAM_INFO
	.align		4
.L_7:
        /*0008*/ 	.byte	0x04, 0x17
        /*000a*/ 	.short	(.L_9 - .L_8)
.L_8:
        /*000c*/ 	.word	0x00000000
        /*0010*/ 	.short	0x0002
        /*0012*/ 	.short	0x0010
        /*0014*/ 	.byte	0x00, 0xf0, 0x11, 0x00


	//----- nvinfo : EIATTR_KPARAM_INFO
	.align		4
.L_9:
        /*0018*/ 	.byte	0x04, 0x17
        /*001a*/ 	.short	(.L_11 - .L_10)
.L_10:
        /*001c*/ 	.word	0x00000000
        /*0020*/ 	.short	0x0001
        /*0022*/ 	.short	0x0008
        /*0024*/ 	.byte	0x00, 0xf5, 0x21, 0x00


	//----- nvinfo : EIATTR_KPARAM_INFO
	.align		4
.L_11:
        /*0028*/ 	.byte	0x04, 0x17
        /*002a*/ 	.short	(.L_13 - .L_12)
.L_12:
        /*002c*/ 	.word	0x00000000
        /*0030*/ 	.short	0x0000
        /*0032*/ 	.short	0x0000
        /*0034*/ 	.byte	0x00, 0xf5, 0x21, 0x00


	//----- nvinfo : EIATTR_SPARSE_MMA_MASK
	.align		4
.L_13:
        /*0038*/ 	.byte	0x03, 0x50
        /*003a*/ 	.short	0x0000


	//----- nvinfo : EIATTR_MAXREG_COUNT
	.align		4
        /*003c*/ 	.byte	0x03, 0x1b
        /*003e*/ 	.short	0x00ff


	//----- nvinfo : EIATTR_NUM_BARRIERS
	.align		4
        /*0040*/ 	.byte	0x02, 0x4c
        /*0042*/ 	.byte	0x01
	.zero		1


	//----- nvinfo : EIATTR_MERCURY_ISA_VERSION
	.align		4
        /*0044*/ 	.byte	0x03, 0x5f
        /*0046*/ 	.short	0x0101


	//----- nvinfo : EIATTR_VRC_CTA_INIT_COUNT
	.align		4
        /*0048*/ 	.byte	0x02, 0x4a
	.zero		1
	.zero		1


	//----- nvinfo : EIATTR_EXIT_INSTR_OFFSETS
	.align		4
        /*004c*/ 	.byte	0x04, 0x1c
        /*004e*/ 	.short	(.L_15 - .L_14)


	//   ....[0]....
.L_14:
        /*0050*/ 	.word	0x00000080


	//   ....[1]....
        /*0054*/ 	.word	0x000004d0


	//----- nvinfo : EIATTR_CRS_STACK_SIZE
	.align		4
.L_15:
        /*0058*/ 	.byte	0x04, 0x1e
        /*005a*/ 	.short	(.L_17 - .L_16)
.L_16:
        /*005c*/ 	.word	0x00000000


	//----- nvinfo : EIATTR_CBANK_PARAM_SIZE
	.align		4
.L_17:
        /*0060*/ 	.byte	0x03, 0x19
        /*0062*/ 	.short	0x0014


	//----- nvinfo : EIATTR_PARAM_CBANK
	.align		4
        /*0064*/ 	.byte	0x04, 0x0a
        /*0066*/ 	.short	(.L_19 - .L_18)
	.align		4
.L_18:
        /*0068*/ 	.word	index@(.nv.constant0._Z10stencil_1DPiS_i)
        /*006c*/ 	.short	0x0380
        /*006e*/ 	.short	0x0014


	//----- nvinfo : EIATTR_SW_WAR
	.align		4
.L_19:
        /*0070*/ 	.byte	0x04, 0x36
        /*0072*/ 	.short	(.L_21 - .L_20)
.L_20:
        /*0074*/ 	.word	0x00000008
.L_21:


//--------------------- .nv.callgraph             --------------------------
	.section	.nv.callgraph,"",@"SHT_CUDA_CALLGRAPH"
	.align	4
	.sectionentsize	8
	.align		4
        /*0000*/ 	.word	0x00000000
	.align		4
        /*0004*/ 	.word	0xffffffff
	.align		4
        /*0008*/ 	.word	0x00000000
	.align		4
        /*000c*/ 	.word	0xfffffffe
	.align		4
        /*0010*/ 	.word	0x00000000
	.align		4
        /*0014*/ 	.word	0xfffffffd
	.align		4
        /*0018*/ 	.word	0x00000000
	.align		4
        /*001c*/ 	.word	0xfffffffc


//--------------------- .text._Z10stencil_1DPiS_i --------------------------
	.section	.text._Z10stencil_1DPiS_i,"ax",@progbits
	.align	128
        .global         _Z10stencil_1DPiS_i
        .type           _Z10stencil_1DPiS_i,@function
        .size           _Z10stencil_1DPiS_i,(.L_x_5 - _Z10stencil_1DPiS_i)
        .other          _Z10stencil_1DPiS_i,@"STO_CUDA_ENTRY STV_DEFAULT"
_Z10stencil_1DPiS_i:
.text._Z10stencil_1DPiS_i:
[----:B------:R-:W-:Y:S01]  /*0000*/  LDC R1, c[0x0][0x37c] ;  /* 0x0000df00ff017b82 */ /* 0x000fe20000000800 */
[----:B------:R-:W0:Y:S01]  /*0010*/  S2R R0, SR_TID.X ;  /* 0x0000000000007919 */ /* 0x000e220000002100 */
[----:B------:R-:W1:Y:S01]  /*0020*/  LDCU UR6, c[0x0][0x360] ;  /* 0x00006c00ff0677ac */ /* 0x000e620008000800 */
[----:B------:R-:W0:Y:S01]  /*0030*/  S2R R3, SR_CTAID.X ;  /* 0x0000000000037919 */ /* 0x000e220000002500 */
[----:B------:R-:W1:Y:S02]  /*0040*/  LDCU UR9, c[0x0][0x390] ;  /* 0x00007200ff0977ac */ /* 0x000e640008000800 */
[----:B-1----:R-:W-:Y:S02]  /*0050*/  UIADD3 UR8, UPT, UPT, UR6, UR9, URZ ;  /* 0x0000000906087290 */ /* 0x002fe4000fffe0ff */
[----:B0-----:R-:W-:-:S05]  /*0060*/  IMAD R4, R3, UR6, R0 ;  /* 0x0000000603047c24 */ /* 0x001fca000f8e0200 */
[----:B------:R-:W-:-:S13]  /*0070*/  ISETP.GE.U32.AND P0, PT, R4, UR8, PT ;  /* 0x0000000804007c0c */ /* 0x000fda000bf06070 */
[----:B------:R-:W-:Y:S05]  /*0080*/  @P0 EXIT ;  /* 0x000000000000094d */ /* 0x000fea0003800000 */
[----:B------:R-:W0:Y:S01]  /*0090*/  S2UR UR5, SR_CgaCtaId ;  /* 0x00000000000579c3 */ /* 0x000e220000008800 */
[----:B------:R-:W1:Y:S01]  /*00a0*/  LDCU UR7, c[0x0][0x370] ;  /* 0x00006e00ff0777ac */ /* 0x000e620008000800 */
[C---:B------:R-:W-:Y:S02]  /*00b0*/  VIADD R7, R0.reuse, 0x1 ;  /* 0x0000000100077836 */ /* 0x040fe40000000000 */
[C---:B------:R-:W-:Y:S01]  /*00c0*/  VIADD R6, R0.reuse, 0x3 ;  /* 0x0000000300067836 */ /* 0x040fe20000000000 */
[----:B------:R-:W-:Y:S01]  /*00d0*/  UMOV UR4, 0x400 ;  /* 0x0000040000047882 */ /* 0x000fe20000000000 */
[C---:B------:R-:W-:Y:S01]  /*00e0*/  VIADD R8, R0.reuse, 0x2 ;  /* 0x0000000200087836 */ /* 0x040fe20000000000 */
[----:B------:R-:W-:Y:S01]  /*00f0*/  ISETP.GE.AND P3, PT, R7, UR9, PT ;  /* 0x0000000907007c0c */ /* 0x000fe2000bf66270 */
[----:B------:R-:W2:Y:S01]  /*0100*/  LDC R5, c[0x0][0x390] ;  /* 0x0000e400ff057b82 */ /* 0x000ea20000000800 */
[----:B------:R-:W-:Y:S01]  /*0110*/  VIADD R9, R0, 0x4 ;  /* 0x0000000400097836 */ /* 0x000fe20000000000 */
[----:B------:R-:W-:Y:S01]  /*0120*/  ISETP.GE.AND P0, PT, R6, UR9, PT ;  /* 0x0000000906007c0c */ /* 0x000fe2000bf06270 */
[C---:B------:R-:W-:Y:S01]  /*0130*/  VIADD R7, R0.reuse, 0x6 ;  /* 0x0000000600077836 */ /* 0x040fe20000000000 */
[----:B------:R-:W-:Y:S01]  /*0140*/  IADD3 R6, PT, PT, R0, 0x5, RZ ;  /* 0x0000000500067810 */ /* 0x000fe20007ffe0ff */
[----:B------:R-:W3:Y:S01]  /*0150*/  LDCU.64 UR10, c[0x0][0x358] ;  /* 0x00006b00ff0a77ac */ /* 0x000ee20008000a00 */
[----:B------:R-:W-:-:S02]  /*0160*/  P2R R13, PR, RZ, 0x8 ;  /* 0x00000008ff0d7803 */ /* 0x000fc40000000000 */
[----:B------:R-:W4:Y:S01]  /*0170*/  LDC.64 R2, c[0x0][0x380] ;  /* 0x0000e000ff027b82 */ /* 0x000f220000000a00 */
[----:B------:R-:W-:Y:S02]  /*0180*/  ISETP.GE.AND P1, PT, R8, UR9, PT ;  /* 0x0000000908007c0c */ /* 0x000fe4000bf26270 */
[----:B------:R-:W-:Y:S02]  /*0190*/  ISETP.GE.AND P2, PT, R9, UR9, PT ;  /* 0x0000000909007c0c */ /* 0x000fe4000bf46270 */
[----:B------:R-:W-:Y:S02]  /*01a0*/  ISETP.GE.AND P3, PT, R6, UR9, PT ;  /* 0x0000000906007c0c */ /* 0x000fe4000bf66270 */
[----:B------:R-:W-:Y:S01]  /*01b0*/  ISETP.GE.AND P4, PT, R7, UR9, PT ;  /* 0x0000000907007c0c */ /* 0x000fe2000bf86270 */
[----:B0-----:R-:W-:Y:S02]  /*01c0*/  ULEA UR4, UR5, UR4, 0x18 ;  /* 0x0000000405047291 */ /* 0x001fe4000f8ec0ff */
[----:B-1----:R-:W-:-:S04]  /*01d0*/  UIMAD UR5, UR6, UR7, URZ ;  /* 0x00000007060572a4 */ /* 0x002fc8000f8e02ff */
[----:B------:R-:W-:-:S08]  /*01e0*/  LEA R10, R0, UR4, 0x2 ;  /* 0x00000004000a7c11 */ /* 0x000fd0000f8e10ff */
.L_x_3:
[C---:B--2---:R-:W-:Y:S01]  /*01f0*/  ISETP.GE.AND P5, PT, R4.reuse, R5, PT ;  /* 0x000000050400720c */ /* 0x044fe20003fa6270 */
[----:B------:R-:W-:Y:S01]  /*0200*/  BSSY.RECONVERGENT B0, `(.L_x_0) ;  /* 0x0000005000007945 */ /* 0x000fe20003800200 */
[----:B------:R-:W-:Y:S02]  /*0210*/  IMAD.MOV.U32 R7, RZ, RZ, RZ ;  /* 0x000000ffff077224 */ /* 0x000fe400078e00ff */
[----:B----4-:R-:W-:-:S09]  /*0220*/  IMAD.WIDE R8, R4, 0x4, R2 ;  /* 0x0000000404087825 */ /* 0x010fd200078e0202 */
[----:B------:R-:W-:Y:S05]  /*0230*/  @P5 BRA `(.L_x_1) ;  /* 0x0000000000045947 */ /* 0x000fea0003800000 */
[----:B---3--:R0:W5:Y:S02]  /*0240*/  LDG.E R7, desc[UR10][R8.64] ;  /* 0x0000000a08077981 */ /* 0x008164000c1e1900 */
.L_x_1:
[----:B---3--:R-:W-:Y:S05]  /*0250*/  BSYNC.RECONVERGENT B0 ;  /* 0x0000000000007941 */ /* 0x008fea0003800200 */
.L_x_0:
[----:B-----5:R1:W-:Y:S01]  /*0260*/  STS [R10+0xc], R7 ;  /* 0x00000c070a007388 */ /* 0x0203e20000000800 */
[----:B------:R-:W-:-:S13]  /*0270*/  ISETP.GT.U32.AND P6, PT, R0, 0x2, PT ;  /* 0x000000020000780c */ /* 0x000fda0003fc4070 */
[----:B-1----:R-:W-:Y:S05]  /*0280*/  @P6 BRA `(.L_x_2) ;  /* 0x00000000002c6947 */ /* 0x002fea0003800000 */
[C---:B------:R-:W-:Y:S01]  /*0290*/  ISETP.GE.AND P6, PT, R4.reuse, 0x3, PT ;  /* 0x000000030400780c */ /* 0x040fe20003fc6270 */
[----:B------:R-:W-:Y:S02]  /*02a0*/  HFMA2 R11, -RZ, RZ, 0, 0 ;  /* 0x00000000ff0b7431 */ /* 0x000fe400000001ff */
[----:B------:R-:W-:-:S10]  /*02b0*/  VIADD R12, R4, 0x20 ;  /* 0x00000020040c7836 */ /* 0x000fd40000000000 */
[----:B------:R-:W-:-:S04]  /*02c0*/  @P6 VIADD R7, R4, 0xfffffffd ;  /* 0xfffffffd04076836 */ /* 0x000fc80000000000 */
[----:B------:R-:W-:-:S05]  /*02d0*/  @P6 IMAD.WIDE.U32 R6, R7, 0x4, R2 ;  /* 0x0000000407066825 */ /* 0x000fca00078e0002 */
[----:B------:R-:W2:Y:S01]  /*02e0*/  @P6 LDG.E R11, desc[UR10][R6.64] ;  /* 0x0000000a060b6981 */ /* 0x000ea2000c1e1900 */
[----:B------:R-:W-:-:S13]  /*02f0*/  ISETP.GE.AND P6, PT, R12, R5, PT ;  /* 0x000000050c00720c */ /* 0x000fda0003fc6270 */
[----:B0-----:R-:W3:Y:S04]  /*0300*/  @!P6 LDG.E R9, desc[UR10][R8.64+0x80] ;  /* 0x0000800a0809e981 */ /* 0x001ee8000c1e1900 */
[----:B------:R1:W-:Y:S04]  /*0310*/  @P6 STS [R10+0x8c], RZ ;  /* 0x00008cff0a006388 */ /* 0x0003e80000000800 */
[----:B--2---:R1:W-:Y:S04]  /*0320*/  STS [R10], R11 ;  /* 0x0000000b0a007388 */ /* 0x0043e80000000800 */
[----:B---3--:R1:W-:Y:S02]  /*0330*/  @!P6 STS [R10+0x8c], R9 ;  /* 0x00008c090a00e388 */ /* 0x0083e40000000800 */
.L_x_2:
[----:B------:R-:W-:Y:S05]  /*0340*/  WARPSYNC.ALL ;  /* 0x0000000000007948 */ /* 0x000fea0003800000 */
[----:B------:R-:W-:Y:S01]  /*0350*/  BAR.SYNC.DEFER_BLOCKING 0x0 ;  /* 0x0000000000007b1d */ /* 0x000fe20000010000 */
[----:B------:R-:W-:Y:S01]  /*0360*/  ISETP.GE.AND P6, PT, R0, R5, PT ;  /* 0x000000050000720c */ /* 0x000fe20003fc6270 */
[----:B01----:R-:W-:-:S06]  /*0370*/  IMAD.MOV.U32 R9, RZ, RZ, RZ ;  /* 0x000000ffff097224 */ /* 0x003fcc00078e00ff */
[----:B------:R-:W0:Y:S06]  /*0380*/  @!P5 LDC.64 R6, c[0x0][0x388] ;  /* 0x0000e200ff06db82 */ /* 0x000e2c0000000a00 */
[----:B------:R-:W-:Y:S01]  /*0390*/  @!P6 LDS R9, [R10] ;  /* 0x000000000a09e984 */ /* 0x000fe20000000800 */
[----:B------:R-:W-:-:S03]  /*03a0*/  ISETP.NE.AND P6, PT, R13, RZ, PT ;  /* 0x000000ff0d00720c */ /* 0x000fc60003fc5270 */
[----:B------:R-:W-:Y:S01]  /*03b0*/  @!P1 LDS R12, [R10+0x8] ;  /* 0x000008000a0c9984 */ /* 0x000fe20000000800 */
[----:B0-----:R-:W-:-:S03]  /*03c0*/  @!P5 IMAD.WIDE R6, R4, 0x4, R6 ;  /* 0x000000040406d825 */ /* 0x001fc600078e0206 */
[----:B------:R-:W-:Y:S01]  /*03d0*/  @!P0 LDS R14, [R10+0xc] ;  /* 0x00000c000a0e8984 */ /* 0x000fe20000000800 */
[----:B------:R-:W-:-:S03]  /*03e0*/  VIADD R4, R4, UR5 ;  /* 0x0000000504047c36 */ /* 0x000fc60008000000 */
[----:B------:R-:W-:Y:S04]  /*03f0*/  @!P2 LDS R16, [R10+0x10] ;  /* 0x000010000a10a984 */ /* 0x000fe80000000800 */
[----:B------:R-:W0:Y:S04]  /*0400*/  @!P6 LDS R8, [R10+0x4] ;  /* 0x000004000a08e984 */ /* 0x000e280000000800 */
[----:B------:R-:W1:Y:S04]  /*0410*/  @!P3 LDS R18, [R10+0x14] ;  /* 0x000014000a12b984 */ /* 0x000e680000000800 */
[----:B------:R-:W2:Y:S01]  /*0420*/  @!P4 LDS R20, [R10+0x18] ;  /* 0x000018000a14c984 */ /* 0x000ea20000000800 */
[----:B0-----:R-:W-:-:S05]  /*0430*/  @!P6 IMAD.IADD R9, R9, 0x1, R8 ;  /* 0x000000010909e824 */ /* 0x001fca00078e0208 */
[----:B------:R-:W-:-:S05]  /*0440*/  @!P1 IADD3 R9, PT, PT, R9, R12, RZ ;  /* 0x0000000c09099210 */ /* 0x000fca0007ffe0ff */
[----:B------:R-:W-:-:S04]  /*0450*/  @!P0 IMAD.IADD R9, R9, 0x1, R14 ;  /* 0x0000000109098824 */ /* 0x000fc800078e020e */
[----:B------:R-:W-:-:S04]  /*0460*/  @!P2 IMAD.IADD R9, R9, 0x1, R16 ;  /* 0x000000010909a824 */ /* 0x000fc800078e0210 */
[----:B-1----:R-:W-:-:S05]  /*0470*/  @!P3 IMAD.IADD R9, R9, 0x1, R18 ;  /* 0x000000010909b824 */ /* 0x002fca00078e0212 */
[----:B--2---:R-:W-:-:S05]  /*0480*/  @!P4 IADD3 R9, PT, PT, R9, R20, RZ ;  /* 0x000000140909c210 */ /* 0x004fca0007ffe0ff */
[----:B------:R0:W-:Y:S01]  /*0490*/  @!P5 STG.E desc[UR10][R6.64], R9 ;  /* 0x000000090600d986 */ /* 0x0001e2000c10190a */
[----:B------:R-:W-:Y:S01]  /*04a0*/  BAR.SYNC.DEFER_BLOCKING 0x0 ;  /* 0x0000000000007b1d */ /* 0x000fe20000010000 */
[----:B------:R-:W-:-:S13]  /*04b0*/  ISETP.GE.U32.AND P5, PT, R4, UR8, PT ;  /* 0x0000000804007c0c */ /* 0x000fda000bfa6070 */
[----:B0-----:R-:W-:Y:S05]  /*04c0*/  @!P5 BRA `(.L_x_3) ;  /* 0xfffffffc0048d947 */ /* 0x001fea000383ffff */
[----:B------:R-:W-:Y:S05]  /*04d0*/  EXIT ;  /* 0x000000000000794d */ /* 0x000fea0003800000 */
.L_x_4:
[----:B------:R-:W-:-:S00]  /*04e0*/  BRA `(.L_x_4) ;  /* 0xfffffffc00fc7947 */ /* 0x000fc0000383ffff */
[----:B------:R-:W-:-:S00]  /*04f0*/  NOP ;  /* 0x0000000000007918 */ /* 0x000fc00000000000 */
        /* <DEDUP_REMOVED lines=8> */
.L_x_5:


//--------------------- .nv.shared._Z10stencil_1DPiS_i --------------------------
	.section	.nv.shared._Z10stencil_1DPiS_i,"aw",@nobits
	.sectionflags	@""
	.align	4
.nv.shared._Z10stencil_1DPiS_i:
	.zero		1176


//--------------------- .nv.shared.reserved.0     --------------------------
	.section	.nv.shared.reserved.0,"aw",@nobits
	.weak		__nv_reservedSMEM_offset_0_alias
	.size		__nv_reservedSMEM_offset_0_alias, 0, 64
	.other		__nv_reservedSMEM_offset_0_alias,@"STO_CUDA_RESERVED_SHARED STV_DEFAULT"
__nv_reservedSMEM_offset_0_alias:
	.zero		0
	.zero		64


//--------------------- .nv.constant0._Z10stencil_1DPiS_i --------------------------
	.section	.nv.constant0._Z10stencil_1DPiS_i,"a",@progbits
	.sectionflags	@""
	.align	4
.nv.constant0._Z10stencil_1DPiS_i:
	.zero		916


//--------------------- SYMBOLS --------------------------

	.type		.nv.reservedSmem.offset0,@object
	.size		.nv.reservedSmem.offset0,0x4
	.type		.nv.reservedSmem.cap,@object
	.size		.nv.reservedSmem.cap,0x4
